//
// Generated by NVIDIA NVVM Compiler
//
// Compiler Build ID: CL-36424714
// Cuda compilation tools, release 13.0, V13.0.88
// Based on NVVM 20.0.0
//

.version 9.0
.target sm_100
.address_size 64

	// .globl	_Z12VectorMatrixPiS_iS_i
.extern .shared .align 16 .b8 s[];

.visible .entry _Z12VectorMatrixPiS_iS_i(
	.param .u64 .ptr .align 1 _Z12VectorMatrixPiS_iS_i_param_0,
	.param .u64 .ptr .align 1 _Z12VectorMatrixPiS_iS_i_param_1,
	.param .u32 _Z12VectorMatrixPiS_iS_i_param_2,
	.param .u64 .ptr .align 1 _Z12VectorMatrixPiS_iS_i_param_3,
	.param .u32 _Z12VectorMatrixPiS_iS_i_param_4
)
{
	.reg .pred 	%p<28>;
	.reg .b32 	%r<30>;
	.reg .b64 	%rd<13>;

	ld.param.u64 	%rd1, [_Z12VectorMatrixPiS_iS_i_param_0];
	ld.param.u64 	%rd2, [_Z12VectorMatrixPiS_iS_i_param_1];
	ld.param.u32 	%r15, [_Z12VectorMatrixPiS_iS_i_param_2];
	ld.param.u64 	%rd3, [_Z12VectorMatrixPiS_iS_i_param_3];
	ld.param.u32 	%r14, [_Z12VectorMatrixPiS_iS_i_param_4];
	mov.u32 	%r1, %tid.x;
	shl.b32 	%r16, %r1, 2;
	mov.u32 	%r17, s;
	add.s32 	%r2, %r17, %r16;
	mov.b32 	%r18, 99999;
	st.shared.u32 	[%r2], %r18;
	bar.sync 	0;
	mov.u32 	%r3, %ntid.x;
	mov.u32 	%r4, %ctaid.x;
	mad.lo.s32 	%r5, %r3, %r4, %r1;
	setp.ge.s32 	%p1, %r5, %r15;
	@%p1 bra 	$L__BB0_4;
	setp.ne.s32 	%p2, %r14, 0;
	@%p2 bra 	$L__BB0_3;
	cvta.to.global.u64 	%rd7, %rd1;
	mul.wide.s32 	%rd8, %r5, 4;
	add.s64 	%rd9, %rd7, %rd8;
	ld.global.u32 	%r20, [%rd9];
	st.shared.u32 	[%r2], %r20;
	bra.uni 	$L__BB0_4;
$L__BB0_3:
	cvta.to.global.u64 	%rd4, %rd3;
	mul.wide.s32 	%rd5, %r5, 4;
	add.s64 	%rd6, %rd4, %rd5;
	ld.global.u32 	%r19, [%rd6];
	st.shared.u32 	[%r2], %r19;
$L__BB0_4:
	bar.sync 	0;
	setp.lt.u32 	%p3, %r3, 256;
	@%p3 bra 	$L__BB0_9;
	setp.gt.u32 	%p11, %r1, 127;
	@%p11 bra 	$L__BB0_8;
	ld.shared.u32 	%r21, [%r2];
	ld.shared.u32 	%r6, [%r2+512];
	setp.le.s32 	%p12, %r21, %r6;
	@%p12 bra 	$L__BB0_8;
	st.shared.u32 	[%r2], %r6;
$L__BB0_8:
	bar.sync 	0;
	bra.uni 	$L__BB0_10;
$L__BB0_9:
	setp.lt.u32 	%p4, %r3, 128;
	@%p4 bra 	$L__BB0_14;
$L__BB0_10:
	setp.gt.u32 	%p13, %r1, 63;
	@%p13 bra 	$L__BB0_13;
	ld.shared.u32 	%r22, [%r2];
	ld.shared.u32 	%r7, [%r2+256];
	setp.le.s32 	%p14, %r22, %r7;
	@%p14 bra 	$L__BB0_13;
	st.shared.u32 	[%r2], %r7;
$L__BB0_13:
	bar.sync 	0;
	bra.uni 	$L__BB0_15;
$L__BB0_14:
	setp.lt.u32 	%p5, %r3, 64;
	@%p5 bra 	$L__BB0_19;
$L__BB0_15:
	setp.gt.u32 	%p15, %r1, 31;
	@%p15 bra 	$L__BB0_18;
	ld.shared.u32 	%r23, [%r2];
	ld.shared.u32 	%r8, [%r2+128];
	setp.le.s32 	%p16, %r23, %r8;
	@%p16 bra 	$L__BB0_18;
	st.shared.u32 	[%r2], %r8;
$L__BB0_18:
	bar.sync 	0;
	bra.uni 	$L__BB0_20;
$L__BB0_19:
	setp.lt.u32 	%p6, %r3, 32;
	@%p6 bra 	$L__BB0_24;
$L__BB0_20:
	setp.gt.u32 	%p17, %r1, 15;
	@%p17 bra 	$L__BB0_23;
	ld.shared.u32 	%r24, [%r2];
	ld.shared.u32 	%r9, [%r2+64];
	setp.le.s32 	%p18, %r24, %r9;
	@%p18 bra 	$L__BB0_23;
	st.shared.u32 	[%r2], %r9;
$L__BB0_23:
	bar.sync 	0;
	bra.uni 	$L__BB0_25;
$L__BB0_24:
	setp.lt.u32 	%p7, %r3, 16;
	@%p7 bra 	$L__BB0_29;
$L__BB0_25:
	setp.gt.u32 	%p19, %r1, 7;
	@%p19 bra 	$L__BB0_28;
	ld.shared.u32 	%r25, [%r2];
	ld.shared.u32 	%r10, [%r2+32];
	setp.le.s32 	%p20, %r25, %r10;
	@%p20 bra 	$L__BB0_28;
	st.shared.u32 	[%r2], %r10;
$L__BB0_28:
	bar.sync 	0;
	bra.uni 	$L__BB0_30;
$L__BB0_29:
	setp.lt.u32 	%p8, %r3, 8;
	@%p8 bra 	$L__BB0_34;
$L__BB0_30:
	setp.gt.u32 	%p21, %r1, 3;
	@%p21 bra 	$L__BB0_33;
	ld.shared.u32 	%r26, [%r2];
	ld.shared.u32 	%r11, [%r2+16];
	setp.le.s32 	%p22, %r26, %r11;
	@%p22 bra 	$L__BB0_33;
	st.shared.u32 	[%r2], %r11;
$L__BB0_33:
	bar.sync 	0;
	bra.uni 	$L__BB0_35;
$L__BB0_34:
	setp.lt.u32 	%p9, %r3, 4;
	@%p9 bra 	$L__BB0_39;
$L__BB0_35:
	setp.gt.u32 	%p23, %r1, 1;
	@%p23 bra 	$L__BB0_38;
	ld.shared.u32 	%r27, [%r2];
	ld.shared.u32 	%r12, [%r2+8];
	setp.le.s32 	%p24, %r27, %r12;
	@%p24 bra 	$L__BB0_38;
	st.shared.u32 	[%r2], %r12;
$L__BB0_38:
	bar.sync 	0;
	bra.uni 	$L__BB0_40;
$L__BB0_39:
	setp.lt.u32 	%p10, %r3, 2;
	@%p10 bra 	$L__BB0_44;
$L__BB0_40:
	setp.ne.s32 	%p25, %r1, 0;
	@%p25 bra 	$L__BB0_43;
	ld.shared.v2.u32 	{%r28, %r13}, [s];
	setp.le.s32 	%p26, %r28, %r13;
	@%p26 bra 	$L__BB0_43;
	st.shared.u32 	[s], %r13;
$L__BB0_43:
	bar.sync 	0;
$L__BB0_44:
	setp.ne.s32 	%p27, %r1, 0;
	@%p27 bra 	$L__BB0_46;
	ld.shared.u32 	%r29, [s];
	cvta.to.global.u64 	%rd10, %rd2;
	mul.wide.u32 	%rd11, %r4, 4;
	add.s64 	%rd12, %rd10, %rd11;
	st.global.u32 	[%rd12], %r29;
$L__BB0_46:
	ret;

}


// ===== COMPILED SASS (sm_100) =====

	.target	sm_100

	.elftype	@"ET_EXEC"


//--------------------- .note.nv.tkinfo           --------------------------
	.section	.note.nv.tkinfo,"",@"SHT_NOTE"
	.sectionflags	@"SHF_NOTE_NV_TKINFO"
	.tkinfo
        /*0018*/ 	.word	0x00000002
        /*0030*/ 	.string	""
        /*0030*/ 	.string	"ptxas"
        /*0030*/ 	.string	"Cuda compilation tools, release 13.0, V13.0.88"
        /*0030*/ 	.string	"Build cuda_13.0.r13.0/compiler.36424714_0"
        /*0030*/ 	.string	"-arch sm_100 -m 64 "



//--------------------- .note.nv.cuinfo           --------------------------
	.section	.note.nv.cuinfo,"",@"SHT_NOTE"
	.sectionflags	@"SHF_NOTE_NV_CUINFO"
        /*0018*/ 	.short	0x0002
        /*001a*/ 	.short	0x0064
        /*001c*/ 	.short	0x0082
	.zero		2


//--------------------- .nv.info                  --------------------------
	.section	.nv.info,"",@"SHT_CUDA_INFO"
	.align	4


	//----- nvinfo : EIATTR_REGCOUNT
	.align		4
        /*0000*/ 	.byte	0x04, 0x2f
        /*0002*/ 	.short	(.L_1 - .L_0)
	.align		4
.L_0:
        /*0004*/ 	.word	index@(_Z12VectorMatrixPiS_iS_i)
        /*0008*/ 	.word	0x0000000c


	//----- nvinfo : EIATTR_FRAME_SIZE
	.align		4
.L_1:
        /*000c*/ 	.byte	0x04, 0x11
        /*000e*/ 	.short	(.L_3 - .L_2)
	.align		4
.L_2:
        /*0010*/ 	.word	index@(_Z12VectorMatrixPiS_iS_i)
        /*0014*/ 	.word	0x00000000


	//----- nvinfo : EIATTR_MIN_STACK_SIZE
	.align		4
.L_3:
        /*0018*/ 	.byte	0x04, 0x12
        /*001a*/ 	.short	(.L_5 - .L_4)
	.align		4
.L_4:
        /*001c*/ 	.word	index@(_Z12VectorMatrixPiS_iS_i)
        /*0020*/ 	.word	0x00000000
.L_5:


//--------------------- .nv.compat                --------------------------
	.section	.nv.compat,"",@"SHT_CUDA_COMPAT_INFO"
	.align	4
        /*0000*/ 	.byte	0x02, 0x09, 0x00, 0x00, 0x02, 0x02, 0x01, 0x00, 0x02, 0x05, 0x05, 0x00, 0x03, 0x07, 0x01, 0x01
        /*0010*/ 	.byte	0x02, 0x03, 0x00, 0x00, 0x02, 0x06, 0x01, 0x00, 0x04, 0x0b, 0x08, 0x00, 0x09, 0x00, 0x00, 0x00
        /*0020*/ 	.byte	0x00, 0x00, 0x00, 0x00


//--------------------- .nv.info._Z12VectorMatrixPiS_iS_i --------------------------
	.section	.nv.info._Z12VectorMatrixPiS_iS_i,"",@"SHT_CUDA_INFO"
	.sectionflags	@""
	.align	4


	//----- nvinfo : EIATTR_CUDA_API_VERSION
	.align		4
        /*0000*/ 	.byte	0x04, 0x37
        /*0002*/ 	.short	(.L_7 - .L_6)
.L_6:
        /*0004*/ 	.word	0x00000082


	//----- nvinfo : EIATTR_KPARAM_INFO
	.align		4
.L_7:
        /*0008*/ 	.byte	0x04, 0x17
        /*000a*/ 	.short	(.L_9 - .L_8)
.L_8:
        /*000c*/ 	.word	0x00000000
        /*0010*/ 	.short	0x0004
        /*0012*/ 	.short	0x0020
        /*0014*/ 	.byte	0x00, 0xf0, 0x11, 0x00


	//----- nvinfo : EIATTR_KPARAM_INFO
	.align		4
.L_9:
        /*0018*/ 	.byte	0x04, 0x17
        /*001a*/ 	.short	(.L_11 - .L_10)
.L_10:
        /*001c*/ 	.word	0x00000000
        /*0020*/ 	.short	0x0003
        /*0022*/ 	.short	0x0018
        /*0024*/ 	.byte	0x00, 0xf5, 0x21, 0x00


	//----- nvinfo : EIATTR_KPARAM_INFO
	.align		4
.L_11:
        /*0028*/ 	.byte	0x04, 0x17
        /*002a*/ 	.short	(.L_13 - .L_12)
.L_12:
        /*002c*/ 	.word	0x00000000
        /*0030*/ 	.short	0x0002
        /*0032*/ 	.short	0x0010
        /*0034*/ 	.byte	0x00, 0xf0, 0x11, 0x00


	//----- nvinfo : EIATTR_KPARAM_INFO
	.align		4
.L_13:
        /*0038*/ 	.byte	0x04, 0x17
        /*003a*/ 	.short	(.L_15 - .L_14)
.L_14:
        /*003c*/ 	.word	0x00000000
        /*0040*/ 	.short	0x0001
        /*0042*/ 	.short	0x0008
        /*0044*/ 	.byte	0x00, 0xf5, 0x21, 0x00


	//----- nvinfo : EIATTR_KPARAM_INFO
	.align		4
.L_15:
        /*0048*/ 	.byte	0x04, 0x17
        /*004a*/ 	.short	(.L_17 - .L_16)
.L_16:
        /*004c*/ 	.word	0x00000000
        /*0050*/ 	.short	0x0000
        /*0052*/ 	.short	0x0000
        /*0054*/ 	.byte	0x00, 0xf5, 0x21, 0x00


	//----- nvinfo : EIATTR_SPARSE_MMA_MASK
	.align		4
.L_17:
        /*0058*/ 	.byte	0x03, 0x50
        /*005a*/ 	.short	0x0000


	//----- nvinfo : EIATTR_MAXREG_COUNT
	.align		4
        /*005c*/ 	.byte	0x03, 0x1b
        /*005e*/ 	.short	0x00ff


	//----- nvinfo : EIATTR_NUM_BARRIERS
	.align		4
        /*0060*/ 	.byte	0x02, 0x4c
        /*0062*/ 	.byte	0x01
	.zero		1


	//----- nvinfo : EIATTR_MERCURY_ISA_VERSION
	.align		4
        /*0064*/ 	.byte	0x03, 0x5f
        /*0066*/ 	.short	0x0101


	//----- nvinfo : EIATTR_VRC_CTA_INIT_COUNT
	.align		4
        /*0068*/ 	.byte	0x02, 0x4a
	.zero		1
	.zero		1


	//----- nvinfo : EIATTR_EXIT_INSTR_OFFSETS
	.align		4
        /*006c*/ 	.byte	0x04, 0x1c
        /*006e*/ 	.short	(.L_19 - .L_18)


	//   ....[0]....
.L_18:
        /*0070*/ 	.word	0x000007c0


	//   ....[1]....
        /*0074*/ 	.word	0x00000810


	//----- nvinfo : EIATTR_CRS_STACK_SIZE
	.align		4
.L_19:
        /*0078*/ 	.byte	0x04, 0x1e
        /*007a*/ 	.short	(.L_21 - .L_20)
.L_20:
        /*007c*/ 	.word	0x00000000


	//----- nvinfo : EIATTR_CBANK_PARAM_SIZE
	.align		4
.L_21:
        /*0080*/ 	.byte	0x03, 0x19
        /*0082*/ 	.short	0x0024


	//----- nvinfo : EIATTR_PARAM_CBANK
	.align		4
        /*0084*/ 	.byte	0x04, 0x0a
        /*0086*/ 	.short	(.L_23 - .L_22)
	.align		4
.L_22:
        /*0088*/ 	.word	index@(.nv.constant0._Z12VectorMatrixPiS_iS_i)
        /*008c*/ 	.short	0x0380
        /*008e*/ 	.short	0x0024


	//----- nvinfo : EIATTR_SW_WAR
	.align		4
.L_23:
        /*0090*/ 	.byte	0x04, 0x36
        /*0092*/ 	.short	(.L_25 - .L_24)
.L_24:
        /*0094*/ 	.word	0x00000008
.L_25:


//--------------------- .nv.callgraph             --------------------------
	.section	.nv.callgraph,"",@"SHT_CUDA_CALLGRAPH"
	.align	4
	.sectionentsize	8
	.align		4
        /*0000*/ 	.word	0x00000000
	.align		4
        /*0004*/ 	.word	0xffffffff
	.align		4
        /*0008*/ 	.word	0x00000000
	.align		4
        /*000c*/ 	.word	0xfffffffe
	.align		4
        /*0010*/ 	.word	0x00000000
	.align		4
        /*0014*/ 	.word	0xfffffffd
	.align		4
        /*0018*/ 	.word	0x00000000
	.align		4
        /*001c*/ 	.word	0xfffffffc


//--------------------- .text._Z12VectorMatrixPiS_iS_i --------------------------
	.section	.text._Z12VectorMatrixPiS_iS_i,"ax",@progbits
	.align	128
        .global         _Z12VectorMatrixPiS_iS_i
        .type           _Z12VectorMatrixPiS_iS_i,@function
        .size           _Z12VectorMatrixPiS_iS_i,(.L_x_34 - _Z12VectorMatrixPiS_iS_i)
        .other          _Z12VectorMatrixPiS_iS_i,@"STO_CUDA_ENTRY STV_DEFAULT"
_Z12VectorMatrixPiS_iS_i:
.text._Z12VectorMatrixPiS_iS_i:
[----:B------:R-:W-:Y:S01]  /*0000*/  LDC R1, c[0x0][0x37c] ;  /* 0x0000df00ff017b82 */ /* 0x000fe20000000800 */
[----:B------:R-:W0:Y:S07]  /*0010*/  S2R R3, SR_TID.X ;  /* 0x0000000000037919 */ /* 0x000e2e0000002100 */
[----:B------:R-:W1:Y:S01]  /*0020*/  S2UR UR5, SR_CgaCtaId ;  /* 0x00000000000579c3 */ /* 0x000e620000008800 */
[----:B------:R-:W2:Y:S01]  /*0030*/  LDCU UR8, c[0x0][0x360] ;  /* 0x00006c00ff0877ac */ /* 0x000ea20008000800 */
[----:B------:R-:W-:Y:S01]  /*0040*/  IMAD.MOV.U32 R5, RZ, RZ, 0x1869f ;  /* 0x0001869fff057424 */ /* 0x000fe200078e00ff */
[----:B------:R-:W2:Y:S01]  /*0050*/  S2R R0, SR_CTAID.X ;  /* 0x0000000000007919 */ /* 0x000ea20000002500 */
[----:B------:R-:W-:Y:S01]  /*0060*/  BSSY.RECONVERGENT B0, `(.L_x_0) ;  /* 0x0000015000007945 */ /* 0x000fe20003800200 */
[----:B------:R-:W3:Y:S01]  /*0070*/  LDCU UR6, c[0x0][0x390] ;  /* 0x00007200ff0677ac */ /* 0x000ee20008000800 */
[----:B------:R-:W-:-:S02]  /*0080*/  UMOV UR4, 0x400 ;  /* 0x0000040000047882 */ /* 0x000fc40000000000 */
[----:B-1----:R-:W-:-:S06]  /*0090*/  ULEA UR4, UR5, UR4, 0x18 ;  /* 0x0000000405047291 */ /* 0x002fcc000f8ec0ff */
[----:B0-----:R-:W-:Y:S01]  /*00a0*/  LEA R2, R3, UR4, 0x2 ;  /* 0x0000000403027c11 */ /* 0x001fe2000f8e10ff */
[----:B--2---:R-:W-:-:S04]  /*00b0*/  IMAD R9, R0, UR8, R3 ;  /* 0x0000000800097c24 */ /* 0x004fc8000f8e0203 */
[----:B------:R0:W-:Y:S01]  /*00c0*/  STS [R2], R5 ;  /* 0x0000000502007388 */ /* 0x0001e20000000800 */
[----:B------:R-:W-:Y:S01]  /*00d0*/  BAR.SYNC.DEFER_BLOCKING 0x0 ;  /* 0x0000000000007b1d */ /* 0x000fe20000010000 */
[----:B---3--:R-:W-:-:S05]  /*00e0*/  ISETP.GE.AND P0, PT, R9, UR6, PT ;  /* 0x0000000609007c0c */ /* 0x008fca000bf06270 */
[----:B------:R-:W1:Y:S08]  /*00f0*/  LDCU.64 UR6, c[0x0][0x358] ;  /* 0x00006b00ff0677ac */ /* 0x000e700008000a00 */
[----:B0-----:R-:W-:Y:S05]  /*0100*/  @P0 BRA `(.L_x_1) ;  /* 0x0000000000280947 */ /* 0x001fea0003800000 */
[----:B------:R-:W0:Y:S02]  /*0110*/  LDCU UR5, c[0x0][0x3a0] ;  /* 0x00007400ff0577ac */ /* 0x000e240008000800 */
[----:B0-----:R-:W-:-:S13]  /*0120*/  ISETP.NE.AND P0, PT, RZ, UR5, PT ;  /* 0x00000005ff007c0c */ /* 0x001fda000bf05270 */
[----:B------:R-:W0:Y:S08]  /*0130*/  @!P0 LDC.64 R4, c[0x0][0x380] ;  /* 0x0000e000ff048b82 */ /* 0x000e300000000a00 */
[----:B------:R-:W2:Y:S01]  /*0140*/  @P0 LDC.64 R6, c[0x0][0x398] ;  /* 0x0000e600ff060b82 */ /* 0x000ea20000000a00 */
[----:B0-----:R-:W-:-:S06]  /*0150*/  @!P0 IMAD.WIDE R4, R9, 0x4, R4 ;  /* 0x0000000409048825 */ /* 0x001fcc00078e0204 */
[----:B-1----:R-:W3:Y:S01]  /*0160*/  @!P0 LDG.E R5, desc[UR6][R4.64] ;  /* 0x0000000604058981 */ /* 0x002ee2000c1e1900 */
[----:B--2---:R-:W-:-:S06]  /*0170*/  @P0 IMAD.WIDE R6, R9, 0x4, R6 ;  /* 0x0000000409060825 */ /* 0x004fcc00078e0206 */
[----:B------:R-:W2:Y:S04]  /*0180*/  @P0 LDG.E R7, desc[UR6][R6.64] ;  /* 0x0000000606070981 */ /* 0x000ea8000c1e1900 */
[----:B---3--:R0:W-:Y:S04]  /*0190*/  @!P0 STS [R2], R5 ;  /* 0x0000000502008388 */ /* 0x0081e80000000800 */
[----:B--2---:R0:W-:Y:S02]  /*01a0*/  @P0 STS [R2], R7 ;  /* 0x0000000702000388 */ /* 0x0041e40000000800 */
.L_x_1:
[----:B-1----:R-:W-:Y:S05]  /*01b0*/  BSYNC.RECONVERGENT B0 ;  /* 0x0000000000007941 */ /* 0x002fea0003800200 */
.L_x_0:
[----:B------:R-:W-:Y:S01]  /*01c0*/  BAR.SYNC.DEFER_BLOCKING 0x0 ;  /* 0x0000000000007b1d */ /* 0x000fe20000010000 */
[----:B------:R-:W-:-:S09]  /*01d0*/  UISETP.GE.U32.AND UP0, UPT, UR8, 0x100, UPT ;  /* 0x000001000800788c */ /* 0x000fd2000bf06070 */
[----:B------:R-:W-:Y:S05]  /*01e0*/  BRA.U !UP0, `(.L_x_2) ;  /* 0x0000000108287547 */ /* 0x000fea000b800000 */
[----:B------:R-:W-:Y:S01]  /*01f0*/  ISETP.GT.U32.AND P0, PT, R3, 0x7f, PT ;  /* 0x0000007f0300780c */ /* 0x000fe20003f04070 */
[----:B------:R-:W-:-:S12]  /*0200*/  BSSY.RECONVERGENT B0, `(.L_x_3) ;  /* 0x0000006000007945 */ /* 0x000fd80003800200 */
[----:B------:R-:W-:Y:S05]  /*0210*/  @P0 BRA `(.L_x_4) ;  /* 0x0000000000100947 */ /* 0x000fea0003800000 */
[----:B------:R-:W-:Y:S04]  /*0220*/  LDS R4, [R2] ;  /* 0x0000000002047984 */ /* 0x000fe80000000800 */
[----:B0-----:R-:W0:Y:S02]  /*0230*/  LDS R5, [R2+0x200] ;  /* 0x0002000002057984 */ /* 0x001e240000000800 */
[----:B0-----:R-:W-:-:S13]  /*0240*/  ISETP.GT.AND P0, PT, R4, R5, PT ;  /* 0x000000050400720c */ /* 0x001fda0003f04270 */
[----:B------:R1:W-:Y:S02]  /*0250*/  @P0 STS [R2], R5 ;  /* 0x0000000502000388 */ /* 0x0003e40000000800 */
.L_x_4:
[----:B------:R-:W-:Y:S05]  /*0260*/  BSYNC.RECONVERGENT B0 ;  /* 0x0000000000007941 */ /* 0x000fea0003800200 */
.L_x_3:
[----:B------:R-:W-:Y:S06]  /*0270*/  BAR.SYNC.DEFER_BLOCKING 0x0 ;  /* 0x0000000000007b1d */ /* 0x000fec0000010000 */
[----:B------:R-:W-:Y:S05]  /*0280*/  BRA `(.L_x_5) ;  /* 0x0000000000087947 */ /* 0x000fea0003800000 */
.L_x_2:
[----:B------:R-:W-:-:S09]  /*0290*/  UISETP.GE.U32.AND UP0, UPT, UR8, 0x80, UPT ;  /* 0x000000800800788c */ /* 0x000fd2000bf06070 */
[----:B------:R-:W-:Y:S05]  /*02a0*/  BRA.U !UP0, `(.L_x_6) ;  /* 0x0000000108287547 */ /* 0x000fea000b800000 */
.L_x_5:
[----:B------:R-:W-:Y:S01]  /*02b0*/  ISETP.GT.U32.AND P0, PT, R3, 0x3f, PT ;  /* 0x0000003f0300780c */ /* 0x000fe20003f04070 */
[----:B------:R-:W-:-:S12]  /*02c0*/  BSSY.RECONVERGENT B0, `(.L_x_7) ;  /* 0x0000006000007945 */ /* 0x000fd80003800200 */
[----:B------:R-:W-:Y:S05]  /*02d0*/  @P0 BRA `(.L_x_8) ;  /* 0x0000000000100947 */ /* 0x000fea0003800000 */
[----:B------:R-:W-:Y:S04]  /*02e0*/  LDS R4, [R2] ;  /* 0x0000000002047984 */ /* 0x000fe80000000800 */
[----:B01----:R-:W0:Y:S02]  /*02f0*/  LDS R5, [R2+0x100] ;  /* 0x0001000002057984 */ /* 0x003e240000000800 */
[----:B0-----:R-:W-:-:S13]  /*0300*/  ISETP.GT.AND P0, PT, R4, R5, PT ;  /* 0x000000050400720c */ /* 0x001fda0003f04270 */
[----:B------:R2:W-:Y:S02]  /*0310*/  @P0 STS [R2], R5 ;  /* 0x0000000502000388 */ /* 0x0005e40000000800 */
.L_x_8:
[----:B------:R-:W-:Y:S05]  /*0320*/  BSYNC.RECONVERGENT B0 ;  /* 0x0000000000007941 */ /* 0x000fea0003800200 */
.L_x_7:
[----:B------:R-:W-:Y:S06]  /*0330*/  BAR.SYNC.DEFER_BLOCKING 0x0 ;  /* 0x0000000000007b1d */ /* 0x000fec0000010000 */
[----:B------:R-:W-:Y:S05]  /*0340*/  BRA `(.L_x_9) ;  /* 0x0000000000087947 */ /* 0x000fea0003800000 */
.L_x_6:
[----:B------:R-:W-:-:S09]  /*0350*/  UISETP.GE.U32.AND UP0, UPT, UR8, 0x40, UPT ;  /* 0x000000400800788c */ /* 0x000fd2000bf06070 */
[----:B------:R-:W-:Y:S05]  /*0360*/  BRA.U !UP0, `(.L_x_10) ;  /* 0x0000000108287547 */ /* 0x000fea000b800000 */
.L_x_9:
[----:B------:R-:W-:Y:S01]  /*0370*/  ISETP.GT.U32.AND P0, PT, R3, 0x1f, PT ;  /* 0x0000001f0300780c */ /* 0x000fe20003f04070 */
[----:B------:R-:W-:-:S12]  /*0380*/  BSSY.RECONVERGENT B0, `(.L_x_11) ;  /* 0x0000006000007945 */ /* 0x000fd80003800200 */
[----:B------:R-:W-:Y:S05]  /*0390*/  @P0 BRA `(.L_x_12) ;  /* 0x0000000000100947 */ /* 0x000fea0003800000 */
[----:B------:R-:W-:Y:S04]  /*03a0*/  LDS R4, [R2] ;  /* 0x0000000002047984 */ /* 0x000fe80000000800 */
[----:B012---:R-:W0:Y:S02]  /*03b0*/  LDS R5, [R2+0x80] ;  /* 0x0000800002057984 */ /* 0x007e240000000800 */
[----:B0-----:R-:W-:-:S13]  /*03c0*/  ISETP.GT.AND P0, PT, R4, R5, PT ;  /* 0x000000050400720c */ /* 0x001fda0003f04270 */
[----:B------:R3:W-:Y:S02]  /*03d0*/  @P0 STS [R2], R5 ;  /* 0x0000000502000388 */ /* 0x0007e40000000800 */
.L_x_12:
[----:B------:R-:W-:Y:S05]  /*03e0*/  BSYNC.RECONVERGENT B0 ;  /* 0x0000000000007941 */ /* 0x000fea0003800200 */
.L_x_11:
[----:B------:R-:W-:Y:S06]  /*03f0*/  BAR.SYNC.DEFER_BLOCKING 0x0 ;  /* 0x0000000000007b1d */ /* 0x000fec0000010000 */
[----:B------:R-:W-:Y:S05]  /*0400*/  BRA `(.L_x_13) ;  /* 0x0000000000087947 */ /* 0x000fea0003800000 */
.L_x_10:
[----:B------:R-:W-:-:S09]  /*0410*/  UISETP.GE.U32.AND UP0, UPT, UR8, 0x20, UPT ;  /* 0x000000200800788c */ /* 0x000fd2000bf06070 */
[----:B------:R-:W-:Y:S05]  /*0420*/  BRA.U !UP0, `(.L_x_14) ;  /* 0x0000000108287547 */ /* 0x000fea000b800000 */
.L_x_13:
[----:B------:R-:W-:Y:S01]  /*0430*/  ISETP.GT.U32.AND P0, PT, R3, 0xf, PT ;  /* 0x0000000f0300780c */ /* 0x000fe20003f04070 */
[----:B------:R-:W-:-:S12]  /*0440*/  BSSY.RECONVERGENT B0, `(.L_x_15) ;  /* 0x0000006000007945 */ /* 0x000fd80003800200 */
[----:B------:R-:W-:Y:S05]  /*0450*/  @P0 BRA `(.L_x_16) ;  /* 0x0000000000100947 */ /* 0x000fea0003800000 */
[----:B------:R-:W-:Y:S04]  /*0460*/  LDS R4, [R2] ;  /* 0x0000000002047984 */ /* 0x000fe80000000800 */
[----:B0123--:R-:W0:Y:S02]  /*0470*/  LDS R5, [R2+0x40] ;  /* 0x0000400002057984 */ /* 0x00fe240000000800 */
[----:B0-----:R-:W-:-:S13]  /*0480*/  ISETP.GT.AND P0, PT, R4, R5, PT ;  /* 0x000000050400720c */ /* 0x001fda0003f04270 */
[----:B------:R4:W-:Y:S02]  /*0490*/  @P0 STS [R2], R5 ;  /* 0x0000000502000388 */ /* 0x0009e40000000800 */
.L_x_16:
[----:B------:R-:W-:Y:S05]  /*04a0*/  BSYNC.RECONVERGENT B0 ;  /* 0x0000000000007941 */ /* 0x000fea0003800200 */
.L_x_15:
[----:B------:R-:W-:Y:S06]  /*04b0*/  BAR.SYNC.DEFER_BLOCKING 0x0 ;  /* 0x0000000000007b1d */ /* 0x000fec0000010000 */
[----:B------:R-:W-:Y:S05]  /*04c0*/  BRA `(.L_x_17) ;  /* 0x0000000000087947 */ /* 0x000fea0003800000 */
.L_x_14:
[----:B------:R-:W-:-:S09]  /*04d0*/  UISETP.GE.U32.AND UP0, UPT, UR8, 0x10, UPT ;  /* 0x000000100800788c */ /* 0x000fd2000bf06070 */
[----:B------:R-:W-:Y:S05]  /*04e0*/  BRA.U !UP0, `(.L_x_18) ;  /* 0x0000000108287547 */ /* 0x000fea000b800000 */
.L_x_17:
[----:B------:R-:W-:Y:S01]  /*04f0*/  ISETP.GT.U32.AND P0, PT, R3, 0x7, PT ;  /* 0x000000070300780c */ /* 0x000fe20003f04070 */
[----:B------:R-:W-:-:S12]  /*0500*/  BSSY.RECONVERGENT B0, `(.L_x_19) ;  /* 0x0000006000007945 */ /* 0x000fd80003800200 */
[----:B------:R-:W-:Y:S05]  /*0510*/  @P0 BRA `(.L_x_20) ;  /* 0x0000000000100947 */ /* 0x000fea0003800000 */
[----:B------:R-:W-:Y:S04]  /*0520*/  LDS R4, [R2] ;  /* 0x0000000002047984 */ /* 0x000fe80000000800 */
[----:B01234-:R-:W0:Y:S02]  /*0530*/  LDS R5, [R2+0x20] ;  /* 0x0000200002057984 */ /* 0x01fe240000000800 */
[----:B0-----:R-:W-:-:S13]  /*0540*/  ISETP.GT.AND P0, PT, R4, R5, PT ;  /* 0x000000050400720c */ /* 0x001fda0003f04270 */
[----:B------:R0:W-:Y:S02]  /*0550*/  @P0 STS [R2], R5 ;  /* 0x0000000502000388 */ /* 0x0001e40000000800 */
.L_x_20:
[----:B------:R-:W-:Y:S05]  /*0560*/  BSYNC.RECONVERGENT B0 ;  /* 0x0000000000007941 */ /* 0x000fea0003800200 */
.L_x_19:
[----:B------:R-:W-:Y:S06]  /*0570*/  BAR.SYNC.DEFER_BLOCKING 0x0 ;  /* 0x0000000000007b1d */ /* 0x000fec0000010000 */
[----:B------:R-:W-:Y:S05]  /*0580*/  BRA `(.L_x_21) ;  /* 0x0000000000087947 */ /* 0x000fea0003800000 */
.L_x_18:
[----:B------:R-:W-:-:S09]  /*0590*/  UISETP.GE.U32.AND UP0, UPT, UR8, 0x8, UPT ;  /* 0x000000080800788c */ /* 0x000fd2000bf06070 */
[----:B------:R-:W-:Y:S05]  /*05a0*/  BRA.U !UP0, `(.L_x_22) ;  /* 0x0000000108287547 */ /* 0x000fea000b800000 */
.L_x_21:
[----:B------:R-:W-:Y:S01]  /*05b0*/  ISETP.GT.U32.AND P0, PT, R3, 0x3, PT ;  /* 0x000000030300780c */ /* 0x000fe20003f04070 */
[----:B------:R-:W-:-:S12]  /*05c0*/  BSSY.RECONVERGENT B0, `(.L_x_23) ;  /* 0x0000006000007945 */ /* 0x000fd80003800200 */
[----:B------:R-:W-:Y:S05]  /*05d0*/  @P0 BRA `(.L_x_24) ;  /* 0x0000000000100947 */ /* 0x000fea0003800000 */
[----:B------:R-:W-:Y:S04]  /*05e0*/  LDS R4, [R2] ;  /* 0x0000000002047984 */ /* 0x000fe80000000800 */
[----:B01234-:R-:W0:Y:S02]  /*05f0*/  LDS R5, [R2+0x10] ;  /* 0x0000100002057984 */ /* 0x01fe240000000800 */
[----:B0-----:R-:W-:-:S13]  /*0600*/  ISETP.GT.AND P0, PT, R4, R5, PT ;  /* 0x000000050400720c */ /* 0x001fda0003f04270 */
[----:B------:R0:W-:Y:S02]  /*0610*/  @P0 STS [R2], R5 ;  /* 0x0000000502000388 */ /* 0x0001e40000000800 */
.L_x_24:
[----:B------:R-:W-:Y:S05]  /*0620*/  BSYNC.RECONVERGENT B0 ;  /* 0x0000000000007941 */ /* 0x000fea0003800200 */
.L_x_23:
[----:B------:R-:W-:Y:S06]  /*0630*/  BAR.SYNC.DEFER_BLOCKING 0x0 ;  /* 0x0000000000007b1d */ /* 0x000fec0000010000 */
[----:B------:R-:W-:Y:S05]  /*0640*/  BRA `(.L_x_25) ;  /* 0x0000000000087947 */ /* 0x000fea0003800000 */
.L_x_22:
[----:B------:R-:W-:-:S09]  /*0650*/  UISETP.GE.U32.AND UP0, UPT, UR8, 0x4, UPT ;  /* 0x000000040800788c */ /* 0x000fd2000bf06070 */
[----:B------:R-:W-:Y:S05]  /*0660*/  BRA.U !UP0, `(.L_x_26) ;  /* 0x0000000108287547 */ /* 0x000fea000b800000 */
.L_x_25:
[----:B------:R-:W-:Y:S01]  /*0670*/  ISETP.GT.U32.AND P0, PT, R3, 0x1, PT ;  /* 0x000000010300780c */ /* 0x000fe20003f04070 */
[----:B------:R-:W-:-:S12]  /*0680*/  BSSY.RECONVERGENT B0, `(.L_x_27) ;  /* 0x0000006000007945 */ /* 0x000fd80003800200 */
[----:B------:R-:W-:Y:S05]  /*0690*/  @P0 BRA `(.L_x_28) ;  /* 0x0000000000100947 */ /* 0x000fea0003800000 */
[----:B------:R-:W-:Y:S04]  /*06a0*/  LDS R4, [R2] ;  /* 0x0000000002047984 */ /* 0x000fe80000000800 */
[----:B01234-:R-:W0:Y:S02]  /*06b0*/  LDS R5, [R2+0x8] ;  /* 0x0000080002057984 */ /* 0x01fe240000000800 */
[----:B0-----:R-:W-:-:S13]  /*06c0*/  ISETP.GT.AND P0, PT, R4, R5, PT ;  /* 0x000000050400720c */ /* 0x001fda0003f04270 */
[----:B------:R0:W-:Y:S02]  /*06d0*/  @P0 STS [R2], R5 ;  /* 0x0000000502000388 */ /* 0x0001e40000000800 */
.L_x_28:
[----:B------:R-:W-:Y:S05]  /*06e0*/  BSYNC.RECONVERGENT B0 ;  /* 0x0000000000007941 */ /* 0x000fea0003800200 */
.L_x_27:
[----:B------:R-:W-:Y:S06]  /*06f0*/  BAR.SYNC.DEFER_BLOCKING 0x0 ;  /* 0x0000000000007b1d */ /* 0x000fec0000010000 */
[----:B------:R-:W-:Y:S05]  /*0700*/  BRA `(.L_x_29) ;  /* 0x0000000000087947 */ /* 0x000fea0003800000 */
.L_x_26:
[----:B------:R-:W-:-:S09]  /*0710*/  UISETP.GE.U32.AND UP0, UPT, UR8, 0x2, UPT ;  /* 0x000000020800788c */ /* 0x000fd2000bf06070 */
[----:B------:R-:W-:Y:S05]  /*0720*/  BRA.U !UP0, `(.L_x_30) ;  /* 0x0000000108207547 */ /* 0x000fea000b800000 */
.L_x_29:
[----:B------:R-:W-:Y:S01]  /*0730*/  ISETP.NE.AND P0, PT, R3, RZ, PT ;  /* 0x000000ff0300720c */ /* 0x000fe20003f05270 */
[----:B------:R-:W-:-:S12]  /*0740*/  BSSY.RECONVERGENT B0, `(.L_x_31) ;  /* 0x0000005000007945 */ /* 0x000fd80003800200 */
[----:B------:R-:W-:Y:S05]  /*0750*/  @P0 BRA `(.L_x_32) ;  /* 0x00000000000c0947 */ /* 0x000fea0003800000 */
[----:B01234-:R-:W0:Y:S02]  /*0760*/  LDS.64 R4, [UR4] ;  /* 0x00000004ff047984 */ /* 0x01fe240008000a00 */
[----:B0-----:R-:W-:-:S13]  /*0770*/  ISETP.GT.AND P0, PT, R4, R5, PT ;  /* 0x000000050400720c */ /* 0x001fda0003f04270 */
[----:B------:R0:W-:Y:S02]  /*0780*/  @P0 STS [UR4], R5 ;  /* 0x00000005ff000988 */ /* 0x0001e40008000804 */
.L_x_32:
[----:B------:R-:W-:Y:S05]  /*0790*/  BSYNC.RECONVERGENT B0 ;  /* 0x0000000000007941 */ /* 0x000fea0003800200 */
.L_x_31:
[----:B------:R-:W-:Y:S06]  /*07a0*/  BAR.SYNC.DEFER_BLOCKING 0x0 ;  /* 0x0000000000007b1d */ /* 0x000fec0000010000 */
.L_x_30:
[----:B------:R-:W-:-:S13]  /*07b0*/  ISETP.NE.AND P0, PT, R3, RZ, PT ;  /* 0x000000ff0300720c */ /* 0x000fda0003f05270 */
[----:B------:R-:W-:Y:S05]  /*07c0*/  @P0 EXIT ;  /* 0x000000000000094d */ /* 0x000fea0003800000 */
[----:B01234-:R-:W0:Y:S01]  /*07d0*/  LDS R5, [UR4] ;  /* 0x00000004ff057984 */ /* 0x01fe220008000800 */
[----:B------:R-:W1:Y:S02]  /*07e0*/  LDC.64 R2, c[0x0][0x388] ;  /* 0x0000e200ff027b82 */ /* 0x000e640000000a00 */
[----:B-1----:R-:W-:-:S05]  /*07f0*/  IMAD.WIDE.U32 R2, R0, 0x4, R2 ;  /* 0x0000000400027825 */ /* 0x002fca00078e0002 */
[----:B0-----:R-:W-:Y:S01]  /*0800*/  STG.E desc[UR6][R2.64], R5 ;  /* 0x0000000502007986 */ /* 0x001fe2000c101906 */
[----:B------:R-:W-:Y:S05]  /*0810*/  EXIT ;  /* 0x000000000000794d */ /* 0x000fea0003800000 */
.L_x_33:
[----:B------:R-:W-:-:S00]  /*0820*/  BRA `(.L_x_33) ;  /* 0xfffffffc00fc7947 */ /* 0x000fc0000383ffff */
[----:B------:R-:W-:-:S00]  /*0830*/  NOP ;  /* 0x0000000000007918 */ /* 0x000fc00000000000 */
        /* <DEDUP_REMOVED lines=12> */
.L_x_34:


//--------------------- .nv.shared._Z12VectorMatrixPiS_iS_i --------------------------
	.section	.nv.shared._Z12VectorMatrixPiS_iS_i,"aw",@nobits
	.sectionflags	@""
	.align	16
	.zero		1024


//--------------------- .nv.shared.reserved.0     --------------------------
	.section	.nv.shared.reserved.0,"aw",@nobits
	.weak		__nv_reservedSMEM_offset_0_alias
	.size		__nv_reservedSMEM_offset_0_alias, 0, 64
	.other		__nv_reservedSMEM_offset_0_alias,@"STO_CUDA_RESERVED_SHARED STV_DEFAULT"
__nv_reservedSMEM_offset_0_alias:
	.zero		0
	.zero		64


//--------------------- .nv.constant0._Z12VectorMatrixPiS_iS_i --------------------------
	.section	.nv.constant0._Z12VectorMatrixPiS_iS_i,"a",@progbits
	.sectionflags	@""
	.align	4
.nv.constant0._Z12VectorMatrixPiS_iS_i:
	.zero		932


//--------------------- SYMBOLS --------------------------

	.type		.nv.reservedSmem.offset0,@object
	.size		.nv.reservedSmem.offset0,0x4
	.type		.nv.reservedSmem.cap,@object
	.size		.nv.reservedSmem.cap,0x4
